//
// Generated by NVIDIA NVVM Compiler
//
// Compiler Build ID: CL-36424714
// Cuda compilation tools, release 13.0, V13.0.88
// Based on NVVM 20.0.0
//

.version 9.0
.target sm_100
.address_size 64

	// .globl	_Z9addArraysPiS_S_i
.extern .func  (.param .b32 func_retval0) vprintf
(
	.param .b64 vprintf_param_0,
	.param .b64 vprintf_param_1
)
;
.global .align 1 .b8 $str[10] = {105, 110, 100, 101, 120, 58, 10, 37, 100};

.visible .entry _Z9addArraysPiS_S_i(
	.param .u64 .ptr .align 1 _Z9addArraysPiS_S_i_param_0,
	.param .u64 .ptr .align 1 _Z9addArraysPiS_S_i_param_1,
	.param .u64 .ptr .align 1 _Z9addArraysPiS_S_i_param_2,
	.param .u32 _Z9addArraysPiS_S_i_param_3
)
{
	.local .align 8 .b8 	__local_depot0[8];
	.reg .b64 	%SP;
	.reg .b64 	%SPL;
	.reg .pred 	%p<2>;
	.reg .b32 	%r<11>;
	.reg .b64 	%rd<15>;

	mov.u64 	%SPL, __local_depot0;
	cvta.local.u64 	%SP, %SPL;
	ld.param.u64 	%rd1, [_Z9addArraysPiS_S_i_param_0];
	ld.param.u64 	%rd2, [_Z9addArraysPiS_S_i_param_1];
	ld.param.u64 	%rd3, [_Z9addArraysPiS_S_i_param_2];
	ld.param.u32 	%r2, [_Z9addArraysPiS_S_i_param_3];
	mov.u32 	%r3, %ctaid.x;
	mov.u32 	%r4, %ntid.x;
	mov.u32 	%r5, %tid.x;
	mad.lo.s32 	%r1, %r3, %r4, %r5;
	setp.ge.s32 	%p1, %r1, %r2;
	@%p1 bra 	$L__BB0_2;
	add.u64 	%rd4, %SP, 0;
	add.u64 	%rd5, %SPL, 0;
	cvta.to.global.u64 	%rd6, %rd1;
	cvta.to.global.u64 	%rd7, %rd2;
	cvta.to.global.u64 	%rd8, %rd3;
	st.local.u32 	[%rd5], %r1;
	mov.u64 	%rd9, $str;
	cvta.global.u64 	%rd10, %rd9;
	{ // callseq 0, 0
	.param .b64 param0;
	st.param.b64 	[param0], %rd10;
	.param .b64 param1;
	st.param.b64 	[param1], %rd4;
	.param .b32 retval0;
	call.uni (retval0), 
	vprintf, 
	(
	param0, 
	param1
	);
	ld.param.b32 	%r6, [retval0];
	} // callseq 0
	mul.wide.s32 	%rd11, %r1, 4;
	add.s64 	%rd12, %rd6, %rd11;
	ld.global.u32 	%r8, [%rd12];
	add.s64 	%rd13, %rd7, %rd11;
	ld.global.u32 	%r9, [%rd13];
	add.s32 	%r10, %r9, %r8;
	add.s64 	%rd14, %rd8, %rd11;
	st.global.u32 	[%rd14], %r10;
$L__BB0_2:
	ret;

}


// ===== COMPILED SASS (sm_100) =====

	.target	sm_100

	.elftype	@"ET_EXEC"


//--------------------- .note.nv.tkinfo           --------------------------
	.section	.note.nv.tkinfo,"",@"SHT_NOTE"
	.sectionflags	@"SHF_NOTE_NV_TKINFO"
	.tkinfo
        /*0018*/ 	.word	0x00000002
        /*0030*/ 	.string	""
        /*0030*/ 	.string	"ptxas"
        /*0030*/ 	.string	"Cuda compilation tools, release 13.0, V13.0.88"
        /*0030*/ 	.string	"Build cuda_13.0.r13.0/compiler.36424714_0"
        /*0030*/ 	.string	"-arch sm_100 -m 64 "



//--------------------- .note.nv.cuinfo           --------------------------
	.section	.note.nv.cuinfo,"",@"SHT_NOTE"
	.sectionflags	@"SHF_NOTE_NV_CUINFO"
        /*0018*/ 	.short	0x0002
        /*001a*/ 	.short	0x0064
        /*001c*/ 	.short	0x0082
	.zero		2


//--------------------- .nv.info                  --------------------------
	.section	.nv.info,"",@"SHT_CUDA_INFO"
	.align	4


	//----- nvinfo : EIATTR_REGCOUNT
	.align		4
        /*0000*/ 	.byte	0x04, 0x2f
        /*0002*/ 	.short	(.L_2 - .L_1)
	.align		4
.L_1:
        /*0004*/ 	.word	index@(_Z9addArraysPiS_S_i)
        /*0008*/ 	.word	0x00000018


	//----- nvinfo : EIATTR_FRAME_SIZE
	.align		4
.L_2:
        /*000c*/ 	.byte	0x04, 0x11
        /*000e*/ 	.short	(.L_4 - .L_3)
	.align		4
.L_3:
        /*0010*/ 	.word	index@(_Z9addArraysPiS_S_i)
        /*0014*/ 	.word	0x00000008


	//----- nvinfo : EIATTR_MIN_STACK_SIZE
	.align		4
.L_4:
        /*0018*/ 	.byte	0x04, 0x12
        /*001a*/ 	.short	(.L_6 - .L_5)
	.align		4
.L_5:
        /*001c*/ 	.word	index@(_Z9addArraysPiS_S_i)
        /*0020*/ 	.word	0x00000008
.L_6:


//--------------------- .nv.compat                --------------------------
	.section	.nv.compat,"",@"SHT_CUDA_COMPAT_INFO"
	.align	4
        /*0000*/ 	.byte	0x02, 0x09, 0x00, 0x00, 0x02, 0x02, 0x01, 0x00, 0x02, 0x05, 0x05, 0x00, 0x03, 0x07, 0x01, 0x01
        /*0010*/ 	.byte	0x02, 0x03, 0x00, 0x00, 0x02, 0x06, 0x01, 0x00, 0x04, 0x0b, 0x08, 0x00, 0x09, 0x00, 0x00, 0x00
        /*0020*/ 	.byte	0x00, 0x00, 0x00, 0x00


//--------------------- .nv.info._Z9addArraysPiS_S_i --------------------------
	.section	.nv.info._Z9addArraysPiS_S_i,"",@"SHT_CUDA_INFO"
	.sectionflags	@""
	.align	4


	//----- nvinfo : EIATTR_CUDA_API_VERSION
	.align		4
        /*0000*/ 	.byte	0x04, 0x37
        /*0002*/ 	.short	(.L_8 - .L_7)
.L_7:
        /*0004*/ 	.word	0x00000082


	//----- nvinfo : EIATTR_KPARAM_INFO
	.align		4
.L_8:
        /*0008*/ 	.byte	0x04, 0x17
        /*000a*/ 	.short	(.L_10 - .L_9)
.L_9:
        /*000c*/ 	.word	0x00000000
        /*0010*/ 	.short	0x0003
        /*0012*/ 	.short	0x0018
        /*0014*/ 	.byte	0x00, 0xf0, 0x11, 0x00


	//----- nvinfo : EIATTR_KPARAM_INFO
	.align		4
.L_10:
        /*0018*/ 	.byte	0x04, 0x17
        /*001a*/ 	.short	(.L_12 - .L_11)
.L_11:
        /*001c*/ 	.word	0x00000000
        /*0020*/ 	.short	0x0002
        /*0022*/ 	.short	0x0010
        /*0024*/ 	.byte	0x00, 0xf5, 0x21, 0x00


	//----- nvinfo : EIATTR_KPARAM_INFO
	.align		4
.L_12:
        /*0028*/ 	.byte	0x04, 0x17
        /*002a*/ 	.short	(.L_14 - .L_13)
.L_13:
        /*002c*/ 	.word	0x00000000
        /*0030*/ 	.short	0x0001
        /*0032*/ 	.short	0x0008
        /*0034*/ 	.byte	0x00, 0xf5, 0x21, 0x00


	//----- nvinfo : EIATTR_KPARAM_INFO
	.align		4
.L_14:
        /*0038*/ 	.byte	0x04, 0x17
        /*003a*/ 	.short	(.L_16 - .L_15)
.L_15:
        /*003c*/ 	.word	0x00000000
        /*0040*/ 	.short	0x0000
        /*0042*/ 	.short	0x0000
        /*0044*/ 	.byte	0x00, 0xf5, 0x21, 0x00


	//----- nvinfo : EIATTR_SPARSE_MMA_MASK
	.align		4
.L_16:
        /*0048*/ 	.byte	0x03, 0x50
        /*004a*/ 	.short	0x0000


	//----- nvinfo : EIATTR_MAXREG_COUNT
	.align		4
        /*004c*/ 	.byte	0x03, 0x1b
        /*004e*/ 	.short	0x00ff


	//----- nvinfo : EIATTR_EXTERNS
	.align		4
        /*0050*/ 	.byte	0x04, 0x0f
        /*0052*/ 	.short	(.L_18 - .L_17)


	//   ....[0]....
	.align		4
.L_17:
        /*0054*/ 	.word	index@(vprintf)


	//----- nvinfo : EIATTR_MERCURY_ISA_VERSION
	.align		4
.L_18:
        /*0058*/ 	.byte	0x03, 0x5f
        /*005a*/ 	.short	0x0101


	//----- nvinfo : EIATTR_VRC_CTA_INIT_COUNT
	.align		4
        /*005c*/ 	.byte	0x02, 0x4a
	.zero		1
	.zero		1


	//----- nvinfo : EIATTR_SYSCALL_OFFSETS
	.align		4
        /*0060*/ 	.byte	0x04, 0x46
        /*0062*/ 	.short	(.L_20 - .L_19)


	//   ....[0]....
.L_19:
        /*0064*/ 	.word	0x00000150


	//----- nvinfo : EIATTR_EXIT_INSTR_OFFSETS
	.align		4
.L_20:
        /*0068*/ 	.byte	0x04, 0x1c
        /*006a*/ 	.short	(.L_22 - .L_21)


	//   ....[0]....
.L_21:
        /*006c*/ 	.word	0x000000c0


	//   ....[1]....
        /*0070*/ 	.word	0x00000200


	//----- nvinfo : EIATTR_CRS_STACK_SIZE
	.align		4
.L_22:
        /*0074*/ 	.byte	0x04, 0x1e
        /*0076*/ 	.short	(.L_24 - .L_23)
.L_23:
        /*0078*/ 	.word	0x00000000


	//----- nvinfo : EIATTR_CBANK_PARAM_SIZE
	.align		4
.L_24:
        /*007c*/ 	.byte	0x03, 0x19
        /*007e*/ 	.short	0x001c


	//----- nvinfo : EIATTR_PARAM_CBANK
	.align		4
        /*0080*/ 	.byte	0x04, 0x0a
        /*0082*/ 	.short	(.L_26 - .L_25)
	.align		4
.L_25:
        /*0084*/ 	.word	index@(.nv.constant0._Z9addArraysPiS_S_i)
        /*0088*/ 	.short	0x0380
        /*008a*/ 	.short	0x001c


	//----- nvinfo : EIATTR_SW_WAR
	.align		4
.L_26:
        /*008c*/ 	.byte	0x04, 0x36
        /*008e*/ 	.short	(.L_28 - .L_27)
.L_27:
        /*0090*/ 	.word	0x00000008
.L_28:


//--------------------- .nv.callgraph             --------------------------
	.section	.nv.callgraph,"",@"SHT_CUDA_CALLGRAPH"
	.align	4
	.sectionentsize	8
	.align		4
        /*0000*/ 	.word	0x00000000
	.align		4
        /*0004*/ 	.word	0xffffffff
	.align		4
        /*0008*/ 	.word	index@(_Z9addArraysPiS_S_i)
	.align		4
        /*000c*/ 	.word	index@(vprintf)
	.align		4
        /*0010*/ 	.word	0x00000000
	.align		4
        /*0014*/ 	.word	0xfffffffe
	.align		4
        /*0018*/ 	.word	0x00000000
	.align		4
        /*001c*/ 	.word	0xfffffffd
	.align		4
        /*0020*/ 	.word	0x00000000
	.align		4
        /*0024*/ 	.word	0xfffffffc


//--------------------- .nv.constant4             --------------------------
	.section	.nv.constant4,"a",@progbits
	.align	8
	.align		8
.nv.constant4:
        /*0000*/ 	.dword	vprintf
	.align		8
        /*0008*/ 	.dword	$str


//--------------------- .text._Z9addArraysPiS_S_i --------------------------
	.section	.text._Z9addArraysPiS_S_i,"ax",@progbits
	.align	128
        .global         _Z9addArraysPiS_S_i
        .type           _Z9addArraysPiS_S_i,@function
        .size           _Z9addArraysPiS_S_i,(.L_x_2 - _Z9addArraysPiS_S_i)
        .other          _Z9addArraysPiS_S_i,@"STO_CUDA_ENTRY STV_DEFAULT"
_Z9addArraysPiS_S_i:
.text._Z9addArraysPiS_S_i:
[----:B------:R-:W0:Y:S01]  /*0000*/  LDC R1, c[0x0][0x37c] ;  /* 0x0000df00ff017b82 */ /* 0x000e220000000800 */
[----:B------:R-:W1:Y:S01]  /*0010*/  S2R R3, SR_TID.X ;  /* 0x0000000000037919 */ /* 0x000e620000002100 */
[----:B------:R-:W2:Y:S06]  /*0020*/  LDCU UR5, c[0x0][0x2fc] ;  /* 0x00005f80ff0577ac */ /* 0x000eac0008000800 */
[----:B------:R-:W1:Y:S01]  /*0030*/  S2UR UR6, SR_CTAID.X ;  /* 0x00000000000679c3 */ /* 0x000e620000002500 */
[----:B0-----:R-:W-:Y:S01]  /*0040*/  IADD3 R1, PT, PT, R1, -0x8, RZ ;  /* 0xfffffff801017810 */ /* 0x001fe20007ffe0ff */
[----:B------:R-:W0:Y:S01]  /*0050*/  LDCU UR7, c[0x0][0x398] ;  /* 0x00007300ff0777ac */ /* 0x000e220008000800 */
[----:B------:R-:W3:Y:S05]  /*0060*/  LDCU UR4, c[0x0][0x2f8] ;  /* 0x00005f00ff0477ac */ /* 0x000eea0008000800 */
[----:B------:R-:W1:Y:S01]  /*0070*/  LDC R2, c[0x0][0x360] ;  /* 0x0000d800ff027b82 */ /* 0x000e620000000800 */
[----:B---3--:R-:W-:-:S04]  /*0080*/  IADD3 R6, P1, PT, R1, UR4, RZ ;  /* 0x0000000401067c10 */ /* 0x008fc8000ff3e0ff */
[----:B--2---:R-:W-:Y:S01]  /*0090*/  IADD3.X R7, PT, PT, RZ, UR5, RZ, P1, !PT ;  /* 0x00000005ff077c10 */ /* 0x004fe20008ffe4ff */
[----:B-1----:R-:W-:-:S05]  /*00a0*/  IMAD R2, R2, UR6, R3 ;  /* 0x0000000602027c24 */ /* 0x002fca000f8e0203 */
[----:B0-----:R-:W-:-:S13]  /*00b0*/  ISETP.GE.AND P0, PT, R2, UR7, PT ;  /* 0x0000000702007c0c */ /* 0x001fda000bf06270 */
[----:B------:R-:W-:Y:S05]  /*00c0*/  @P0 EXIT ;  /* 0x000000000000094d */ /* 0x000fea0003800000 */
[----:B------:R-:W-:Y:S01]  /*00d0*/  MOV R0, 0x0 ;  /* 0x0000000000007802 */ /* 0x000fe20000000f00 */
[----:B------:R0:W-:Y:S01]  /*00e0*/  STL [R1], R2 ;  /* 0x0000000201007387 */ /* 0x0001e20000100800 */
[----:B------:R-:W1:Y:S02]  /*00f0*/  LDCU.64 UR4, c[0x4][0x8] ;  /* 0x01000100ff0477ac */ /* 0x000e640008000a00 */
[----:B------:R0:W2:Y:S01]  /*0100*/  LDC.64 R8, c[0x4][R0] ;  /* 0x0100000000087b82 */ /* 0x0000a20000000a00 */
[----:B------:R-:W3:Y:S01]  /*0110*/  LDCU.64 UR36, c[0x0][0x358] ;  /* 0x00006b00ff2477ac */ /* 0x000ee20008000a00 */
[----:B-1----:R-:W-:Y:S01]  /*0120*/  IMAD.U32 R4, RZ, RZ, UR4 ;  /* 0x00000004ff047e24 */ /* 0x002fe2000f8e00ff */
[----:B0-----:R-:W-:-:S07]  /*0130*/  MOV R5, UR5 ;  /* 0x0000000500057c02 */ /* 0x001fce0008000f00 */
[----:B------:R-:W-:-:S07]  /*0140*/  LEPC R20, `(.L_x_0) ;  /* 0x000000001014794e */ /* 0x000fce0000000000 */
[----:B--23--:R-:W-:Y:S05]  /*0150*/  CALL.ABS.NOINC R8 ;  /* 0x0000000008007343 */ /* 0x00cfea0003c00000 */
.L_x_0:
[----:B------:R-:W0:Y:S08]  /*0160*/  LDC.64 R4, c[0x0][0x380] ;  /* 0x0000e000ff047b82 */ /* 0x000e300000000a00 */
[----:B------:R-:W1:Y:S08]  /*0170*/  LDC.64 R6, c[0x0][0x388] ;  /* 0x0000e200ff067b82 */ /* 0x000e700000000a00 */
[----:B------:R-:W2:Y:S01]  /*0180*/  LDC.64 R8, c[0x0][0x390] ;  /* 0x0000e400ff087b82 */ /* 0x000ea20000000a00 */
[----:B0-----:R-:W-:-:S06]  /*0190*/  IMAD.WIDE R4, R2, 0x4, R4 ;  /* 0x0000000402047825 */ /* 0x001fcc00078e0204 */
[----:B------:R-:W3:Y:S01]  /*01a0*/  LDG.E R4, desc[UR36][R4.64] ;  /* 0x0000002404047981 */ /* 0x000ee2000c1e1900 */
[----:B-1----:R-:W-:-:S06]  /*01b0*/  IMAD.WIDE R6, R2, 0x4, R6 ;  /* 0x0000000402067825 */ /* 0x002fcc00078e0206 */
[----:B------:R-:W3:Y:S01]  /*01c0*/  LDG.E R7, desc[UR36][R6.64] ;  /* 0x0000002406077981 */ /* 0x000ee2000c1e1900 */
[----:B--2---:R-:W-:-:S04]  /*01d0*/  IMAD.WIDE R2, R2, 0x4, R8 ;  /* 0x0000000402027825 */ /* 0x004fc800078e0208 */
[----:B---3--:R-:W-:-:S05]  /*01e0*/  IMAD.IADD R9, R4, 0x1, R7 ;  /* 0x0000000104097824 */ /* 0x008fca00078e0207 */
[----:B------:R-:W-:Y:S01]  /*01f0*/  STG.E desc[UR36][R2.64], R9 ;  /* 0x0000000902007986 */ /* 0x000fe2000c101924 */
[----:B------:R-:W-:Y:S05]  /*0200*/  EXIT ;  /* 0x000000000000794d */ /* 0x000fea0003800000 */
.L_x_1:
[----:B------:R-:W-:-:S00]  /*0210*/  BRA `(.L_x_1) ;  /* 0xfffffffc00fc7947 */ /* 0x000fc0000383ffff */
[----:B------:R-:W-:-:S00]  /*0220*/  NOP ;  /* 0x0000000000007918 */ /* 0x000fc00000000000 */
        /* <DEDUP_REMOVED lines=13> */
.L_x_2:


//--------------------- .nv.global.init           --------------------------
	.section	.nv.global.init,"aw",@progbits
.nv.global.init:
	.type		$str,@object
	.size		$str,(.L_0 - $str)
$str:
        /*0000*/ 	.byte	0x69, 0x6e, 0x64, 0x65, 0x78, 0x3a, 0x0a, 0x25, 0x64, 0x00
.L_0:


//--------------------- .nv.shared.reserved.0     --------------------------
	.section	.nv.shared.reserved.0,"aw",@nobits
	.weak		__nv_reservedSMEM_offset_0_alias
	.size		__nv_reservedSMEM_offset_0_alias, 0, 64
	.other		__nv_reservedSMEM_offset_0_alias,@"STO_CUDA_RESERVED_SHARED STV_DEFAULT"
__nv_reservedSMEM_offset_0_alias:
	.zero		0
	.zero		64


//--------------------- .nv.constant0._Z9addArraysPiS_S_i --------------------------
	.section	.nv.constant0._Z9addArraysPiS_S_i,"a",@progbits
	.sectionflags	@""
	.align	4
.nv.constant0._Z9addArraysPiS_S_i:
	.zero		924


//--------------------- SYMBOLS --------------------------

	.type		.nv.reservedSmem.offset0,@object
	.size		.nv.reservedSmem.offset0,0x4
	.type		vprintf,@function
